//
// Generated by NVIDIA NVVM Compiler
//
// Compiler Build ID: CL-36424714
// Cuda compilation tools, release 13.0, V13.0.88
// Based on NVVM 20.0.0
//

.version 9.0
.target sm_100
.address_size 64

	// .globl	_Z12SumReductionPii
.extern .shared .align 16 .b8 sm[];

.visible .entry _Z12SumReductionPii(
	.param .u64 .ptr .align 1 _Z12SumReductionPii_param_0,
	.param .u32 _Z12SumReductionPii_param_1
)
{
	.reg .pred 	%p<6>;
	.reg .b32 	%r<25>;
	.reg .b64 	%rd<7>;

	ld.param.u64 	%rd2, [_Z12SumReductionPii_param_0];
	ld.param.u32 	%r11, [_Z12SumReductionPii_param_1];
	cvta.to.global.u64 	%rd1, %rd2;
	mov.u32 	%r1, %tid.x;
	mov.u32 	%r2, %ctaid.x;
	mov.u32 	%r3, %ntid.x;
	mad.lo.s32 	%r4, %r2, %r3, %r1;
	setp.ge.u32 	%p1, %r4, %r11;
	mov.b32 	%r23, 0;
	@%p1 bra 	$L__BB0_2;
	mul.wide.u32 	%rd3, %r4, 4;
	add.s64 	%rd4, %rd1, %rd3;
	ld.global.u32 	%r23, [%rd4];
$L__BB0_2:
	shl.b32 	%r12, %r1, 2;
	mov.u32 	%r13, sm;
	add.s32 	%r7, %r13, %r12;
	st.shared.u32 	[%r7], %r23;
	bar.sync 	0;
	setp.lt.u32 	%p2, %r3, 2;
	@%p2 bra 	$L__BB0_7;
	mov.b32 	%r24, 1;
$L__BB0_4:
	shl.b32 	%r9, %r24, 1;
	add.s32 	%r15, %r9, -1;
	and.b32  	%r16, %r15, %r1;
	setp.ne.s32 	%p3, %r16, 0;
	@%p3 bra 	$L__BB0_6;
	shl.b32 	%r17, %r24, 2;
	add.s32 	%r18, %r7, %r17;
	ld.shared.u32 	%r19, [%r18];
	ld.shared.u32 	%r20, [%r7];
	add.s32 	%r21, %r20, %r19;
	st.shared.u32 	[%r7], %r21;
$L__BB0_6:
	bar.sync 	0;
	setp.lt.u32 	%p4, %r9, %r3;
	mov.u32 	%r24, %r9;
	@%p4 bra 	$L__BB0_4;
$L__BB0_7:
	setp.ne.s32 	%p5, %r1, 0;
	@%p5 bra 	$L__BB0_9;
	ld.shared.u32 	%r22, [sm];
	mul.wide.u32 	%rd5, %r2, 4;
	add.s64 	%rd6, %rd1, %rd5;
	st.global.u32 	[%rd6], %r22;
$L__BB0_9:
	ret;

}


// ===== COMPILED SASS (sm_100) =====

	.target	sm_100

	.elftype	@"ET_EXEC"


//--------------------- .note.nv.tkinfo           --------------------------
	.section	.note.nv.tkinfo,"",@"SHT_NOTE"
	.sectionflags	@"SHF_NOTE_NV_TKINFO"
	.tkinfo
        /*0018*/ 	.word	0x00000002
        /*0030*/ 	.string	""
        /*0030*/ 	.string	"ptxas"
        /*0030*/ 	.string	"Cuda compilation tools, release 13.0, V13.0.88"
        /*0030*/ 	.string	"Build cuda_13.0.r13.0/compiler.36424714_0"
        /*0030*/ 	.string	"-arch sm_100 -m 64 "



//--------------------- .note.nv.cuinfo           --------------------------
	.section	.note.nv.cuinfo,"",@"SHT_NOTE"
	.sectionflags	@"SHF_NOTE_NV_CUINFO"
        /*0018*/ 	.short	0x0002
        /*001a*/ 	.short	0x0064
        /*001c*/ 	.short	0x0082
	.zero		2


//--------------------- .nv.info                  --------------------------
	.section	.nv.info,"",@"SHT_CUDA_INFO"
	.align	4


	//----- nvinfo : EIATTR_REGCOUNT
	.align		4
        /*0000*/ 	.byte	0x04, 0x2f
        /*0002*/ 	.short	(.L_1 - .L_0)
	.align		4
.L_0:
        /*0004*/ 	.word	index@(_Z12SumReductionPii)
        /*0008*/ 	.word	0x0000000b


	//----- nvinfo : EIATTR_FRAME_SIZE
	.align		4
.L_1:
        /*000c*/ 	.byte	0x04, 0x11
        /*000e*/ 	.short	(.L_3 - .L_2)
	.align		4
.L_2:
        /*0010*/ 	.word	index@(_Z12SumReductionPii)
        /*0014*/ 	.word	0x00000000


	//----- nvinfo : EIATTR_MIN_STACK_SIZE
	.align		4
.L_3:
        /*0018*/ 	.byte	0x04, 0x12
        /*001a*/ 	.short	(.L_5 - .L_4)
	.align		4
.L_4:
        /*001c*/ 	.word	index@(_Z12SumReductionPii)
        /*0020*/ 	.word	0x00000000
.L_5:


//--------------------- .nv.compat                --------------------------
	.section	.nv.compat,"",@"SHT_CUDA_COMPAT_INFO"
	.align	4
        /*0000*/ 	.byte	0x02, 0x09, 0x00, 0x00, 0x02, 0x02, 0x01, 0x00, 0x02, 0x05, 0x05, 0x00, 0x03, 0x07, 0x01, 0x01
        /*0010*/ 	.byte	0x02, 0x03, 0x00, 0x00, 0x02, 0x06, 0x01, 0x00, 0x04, 0x0b, 0x08, 0x00, 0x09, 0x00, 0x00, 0x00
        /*0020*/ 	.byte	0x00, 0x00, 0x00, 0x00


//--------------------- .nv.info._Z12SumReductionPii --------------------------
	.section	.nv.info._Z12SumReductionPii,"",@"SHT_CUDA_INFO"
	.sectionflags	@""
	.align	4


	//----- nvinfo : EIATTR_CUDA_API_VERSION
	.align		4
        /*0000*/ 	.byte	0x04, 0x37
        /*0002*/ 	.short	(.L_7 - .L_6)
.L_6:
        /*0004*/ 	.word	0x00000082


	//----- nvinfo : EIATTR_KPARAM_INFO
	.align		4
.L_7:
        /*0008*/ 	.byte	0x04, 0x17
        /*000a*/ 	.short	(.L_9 - .L_8)
.L_8:
        /*000c*/ 	.word	0x00000000
        /*0010*/ 	.short	0x0001
        /*0012*/ 	.short	0x0008
        /*0014*/ 	.byte	0x00, 0xf0, 0x11, 0x00


	//----- nvinfo : EIATTR_KPARAM_INFO
	.align		4
.L_9:
        /*0018*/ 	.byte	0x04, 0x17
        /*001a*/ 	.short	(.L_11 - .L_10)
.L_10:
        /*001c*/ 	.word	0x00000000
        /*0020*/ 	.short	0x0000
        /*0022*/ 	.short	0x0000
        /*0024*/ 	.byte	0x00, 0xf5, 0x21, 0x00


	//----- nvinfo : EIATTR_SPARSE_MMA_MASK
	.align		4
.L_11:
        /*0028*/ 	.byte	0x03, 0x50
        /*002a*/ 	.short	0x0000


	//----- nvinfo : EIATTR_MAXREG_COUNT
	.align		4
        /*002c*/ 	.byte	0x03, 0x1b
        /*002e*/ 	.short	0x00ff


	//----- nvinfo : EIATTR_NUM_BARRIERS
	.align		4
        /*0030*/ 	.byte	0x02, 0x4c
        /*0032*/ 	.byte	0x01
	.zero		1


	//----- nvinfo : EIATTR_MERCURY_ISA_VERSION
	.align		4
        /*0034*/ 	.byte	0x03, 0x5f
        /*0036*/ 	.short	0x0101


	//----- nvinfo : EIATTR_VRC_CTA_INIT_COUNT
	.align		4
        /*0038*/ 	.byte	0x02, 0x4a
	.zero		1
	.zero		1


	//----- nvinfo : EIATTR_EXIT_INSTR_OFFSETS
	.align		4
        /*003c*/ 	.byte	0x04, 0x1c
        /*003e*/ 	.short	(.L_13 - .L_12)


	//   ....[0]....
.L_12:
        /*0040*/ 	.word	0x00000220


	//   ....[1]....
        /*0044*/ 	.word	0x000002a0


	//----- nvinfo : EIATTR_CBANK_PARAM_SIZE
	.align		4
.L_13:
        /*0048*/ 	.byte	0x03, 0x19
        /*004a*/ 	.short	0x000c


	//----- nvinfo : EIATTR_PARAM_CBANK
	.align		4
        /*004c*/ 	.byte	0x04, 0x0a
        /*004e*/ 	.short	(.L_15 - .L_14)
	.align		4
.L_14:
        /*0050*/ 	.word	index@(.nv.constant0._Z12SumReductionPii)
        /*0054*/ 	.short	0x0380
        /*0056*/ 	.short	0x000c


	//----- nvinfo : EIATTR_SW_WAR
	.align		4
.L_15:
        /*0058*/ 	.byte	0x04, 0x36
        /*005a*/ 	.short	(.L_17 - .L_16)
.L_16:
        /*005c*/ 	.word	0x00000008
.L_17:


//--------------------- .nv.callgraph             --------------------------
	.section	.nv.callgraph,"",@"SHT_CUDA_CALLGRAPH"
	.align	4
	.sectionentsize	8
	.align		4
        /*0000*/ 	.word	0x00000000
	.align		4
        /*0004*/ 	.word	0xffffffff
	.align		4
        /*0008*/ 	.word	0x00000000
	.align		4
        /*000c*/ 	.word	0xfffffffe
	.align		4
        /*0010*/ 	.word	0x00000000
	.align		4
        /*0014*/ 	.word	0xfffffffd
	.align		4
        /*0018*/ 	.word	0x00000000
	.align		4
        /*001c*/ 	.word	0xfffffffc


//--------------------- .text._Z12SumReductionPii --------------------------
	.section	.text._Z12SumReductionPii,"ax",@progbits
	.align	128
        .global         _Z12SumReductionPii
        .type           _Z12SumReductionPii,@function
        .size           _Z12SumReductionPii,(.L_x_3 - _Z12SumReductionPii)
        .other          _Z12SumReductionPii,@"STO_CUDA_ENTRY STV_DEFAULT"
_Z12SumReductionPii:
.text._Z12SumReductionPii:
[----:B------:R-:W-:Y:S01]  /*0000*/  LDC R1, c[0x0][0x37c] ;  /* 0x0000df00ff017b82 */ /* 0x000fe20000000800 */
[----:B------:R-:W0:Y:S01]  /*0010*/  S2R R7, SR_TID.X ;  /* 0x0000000000077919 */ /* 0x000e220000002100 */
[----:B------:R-:W0:Y:S01]  /*0020*/  LDCU UR8, c[0x0][0x360] ;  /* 0x00006c00ff0877ac */ /* 0x000e220008000800 */
[----:B------:R-:W-:Y:S01]  /*0030*/  IMAD.MOV.U32 R0, RZ, RZ, RZ ;  /* 0x000000ffff007224 */ /* 0x000fe200078e00ff */
[----:B------:R-:W0:Y:S01]  /*0040*/  S2R R6, SR_CTAID.X ;  /* 0x0000000000067919 */ /* 0x000e220000002500 */
[----:B------:R-:W1:Y:S01]  /*0050*/  LDCU UR4, c[0x0][0x388] ;  /* 0x00007100ff0477ac */ /* 0x000e620008000800 */
[----:B------:R-:W2:Y:S01]  /*0060*/  LDCU.64 UR6, c[0x0][0x358] ;  /* 0x00006b00ff0677ac */ /* 0x000ea20008000a00 */
[----:B0-----:R-:W-:-:S05]  /*0070*/  IMAD R5, R6, UR8, R7 ;  /* 0x0000000806057c24 */ /* 0x001fca000f8e0207 */
[----:B-1----:R-:W-:-:S13]  /*0080*/  ISETP.GE.U32.AND P0, PT, R5, UR4, PT ;  /* 0x0000000405007c0c */ /* 0x002fda000bf06070 */
[----:B------:R-:W0:Y:S02]  /*0090*/  @!P0 LDC.64 R2, c[0x0][0x380] ;  /* 0x0000e000ff028b82 */ /* 0x000e240000000a00 */
[----:B0-----:R-:W-:-:S05]  /*00a0*/  @!P0 IMAD.WIDE.U32 R2, R5, 0x4, R2 ;  /* 0x0000000405028825 */ /* 0x001fca00078e0002 */
[----:B--2---:R-:W2:Y:S01]  /*00b0*/  @!P0 LDG.E R0, desc[UR6][R2.64] ;  /* 0x0000000602008981 */ /* 0x004ea2000c1e1900 */
[----:B------:R-:W0:Y:S01]  /*00c0*/  S2UR UR5, SR_CgaCtaId ;  /* 0x00000000000579c3 */ /* 0x000e220000008800 */
[----:B------:R-:W-:Y:S01]  /*00d0*/  UMOV UR4, 0x400 ;  /* 0x0000040000047882 */ /* 0x000fe20000000000 */
[----:B------:R-:W-:Y:S01]  /*00e0*/  UISETP.GE.U32.AND UP0, UPT, UR8, 0x2, UPT ;  /* 0x000000020800788c */ /* 0x000fe2000bf06070 */
[----:B------:R-:W-:Y:S01]  /*00f0*/  ISETP.NE.AND P0, PT, R7, RZ, PT ;  /* 0x000000ff0700720c */ /* 0x000fe20003f05270 */
[----:B0-----:R-:W-:-:S06]  /*0100*/  ULEA UR4, UR5, UR4, 0x18 ;  /* 0x0000000405047291 */ /* 0x001fcc000f8ec0ff */
[----:B------:R-:W-:-:S05]  /*0110*/  LEA R5, R7, UR4, 0x2 ;  /* 0x0000000407057c11 */ /* 0x000fca000f8e10ff */
[----:B--2---:R0:W-:Y:S01]  /*0120*/  STS [R5], R0 ;  /* 0x0000000005007388 */ /* 0x0041e20000000800 */
[----:B------:R-:W-:Y:S06]  /*0130*/  BAR.SYNC.DEFER_BLOCKING 0x0 ;  /* 0x0000000000007b1d */ /* 0x000fec0000010000 */
[----:B------:R-:W-:Y:S05]  /*0140*/  BRA.U !UP0, `(.L_x_0) ;  /* 0x0000000108347547 */ /* 0x000fea000b800000 */
[----:B0-----:R-:W-:-:S07]  /*0150*/  HFMA2 R0, -RZ, RZ, 0, 5.9604644775390625e-08 ;  /* 0x00000001ff007431 */ /* 0x001fce00000001ff */
.L_x_1:
[----:B------:R-:W-:-:S05]  /*0160*/  IMAD.SHL.U32 R8, R0, 0x2, RZ ;  /* 0x0000000200087824 */ /* 0x000fca00078e00ff */
[----:B------:R-:W-:-:S04]  /*0170*/  IADD3 R2, PT, PT, R8, -0x1, RZ ;  /* 0xffffffff08027810 */ /* 0x000fc80007ffe0ff */
[----:B------:R-:W-:-:S13]  /*0180*/  LOP3.LUT P1, RZ, R2, R7, RZ, 0xc0, !PT ;  /* 0x0000000702ff7212 */ /* 0x000fda000782c0ff */
[----:B------:R-:W-:Y:S01]  /*0190*/  @!P1 IMAD R2, R0, 0x4, R5 ;  /* 0x0000000400029824 */ /* 0x000fe200078e0205 */
[----:B------:R-:W-:Y:S01]  /*01a0*/  @!P1 LDS R3, [R5] ;  /* 0x0000000005039984 */ /* 0x000fe20000000800 */
[----:B------:R-:W-:-:S04]  /*01b0*/  IMAD.MOV.U32 R0, RZ, RZ, R8 ;  /* 0x000000ffff007224 */ /* 0x000fc800078e0008 */
[----:B------:R-:W0:Y:S02]  /*01c0*/  @!P1 LDS R2, [R2] ;  /* 0x0000000002029984 */ /* 0x000e240000000800 */
[----:B0-----:R-:W-:-:S05]  /*01d0*/  @!P1 IADD3 R4, PT, PT, R2, R3, RZ ;  /* 0x0000000302049210 */ /* 0x001fca0007ffe0ff */
[----:B------:R1:W-:Y:S01]  /*01e0*/  @!P1 STS [R5], R4 ;  /* 0x0000000405009388 */ /* 0x0003e20000000800 */
[----:B------:R-:W-:Y:S01]  /*01f0*/  BAR.SYNC.DEFER_BLOCKING 0x0 ;  /* 0x0000000000007b1d */ /* 0x000fe20000010000 */
[----:B------:R-:W-:-:S13]  /*0200*/  ISETP.GE.U32.AND P1, PT, R8, UR8, PT ;  /* 0x0000000808007c0c */ /* 0x000fda000bf26070 */
[----:B-1----:R-:W-:Y:S05]  /*0210*/  @!P1 BRA `(.L_x_1) ;  /* 0xfffffffc00d09947 */ /* 0x002fea000383ffff */
.L_x_0:
[----:B------:R-:W-:Y:S05]  /*0220*/  @P0 EXIT ;  /* 0x000000000000094d */ /* 0x000fea0003800000 */
[----:B------:R-:W1:Y:S01]  /*0230*/  S2UR UR5, SR_CgaCtaId ;  /* 0x00000000000579c3 */ /* 0x000e620000008800 */
[----:B------:R-:W-:-:S07]  /*0240*/  UMOV UR4, 0x400 ;  /* 0x0000040000047882 */ /* 0x000fce0000000000 */
[----:B------:R-:W2:Y:S01]  /*0250*/  LDC.64 R2, c[0x0][0x380] ;  /* 0x0000e000ff027b82 */ /* 0x000ea20000000a00 */
[----:B-1----:R-:W-:Y:S01]  /*0260*/  ULEA UR4, UR5, UR4, 0x18 ;  /* 0x0000000405047291 */ /* 0x002fe2000f8ec0ff */
[----:B--2---:R-:W-:-:S08]  /*0270*/  IMAD.WIDE.U32 R2, R6, 0x4, R2 ;  /* 0x0000000406027825 */ /* 0x004fd000078e0002 */
[----:B0-----:R-:W0:Y:S04]  /*0280*/  LDS R5, [UR4] ;  /* 0x00000004ff057984 */ /* 0x001e280008000800 */
[----:B0-----:R-:W-:Y:S01]  /*0290*/  STG.E desc[UR6][R2.64], R5 ;  /* 0x0000000502007986 */ /* 0x001fe2000c101906 */
[----:B------:R-:W-:Y:S05]  /*02a0*/  EXIT ;  /* 0x000000000000794d */ /* 0x000fea0003800000 */
.L_x_2:
[----:B------:R-:W-:-:S00]  /*02b0*/  BRA `(.L_x_2) ;  /* 0xfffffffc00fc7947 */ /* 0x000fc0000383ffff */
[----:B------:R-:W-:-:S00]  /*02c0*/  NOP ;  /* 0x0000000000007918 */ /* 0x000fc00000000000 */
        /* <DEDUP_REMOVED lines=11> */
.L_x_3:


//--------------------- .nv.shared._Z12SumReductionPii --------------------------
	.section	.nv.shared._Z12SumReductionPii,"aw",@nobits
	.sectionflags	@""
	.align	16
	.zero		1024


//--------------------- .nv.shared.reserved.0     --------------------------
	.section	.nv.shared.reserved.0,"aw",@nobits
	.weak		__nv_reservedSMEM_offset_0_alias
	.size		__nv_reservedSMEM_offset_0_alias, 0, 64
	.other		__nv_reservedSMEM_offset_0_alias,@"STO_CUDA_RESERVED_SHARED STV_DEFAULT"
__nv_reservedSMEM_offset_0_alias:
	.zero		0
	.zero		64


//--------------------- .nv.constant0._Z12SumReductionPii --------------------------
	.section	.nv.constant0._Z12SumReductionPii,"a",@progbits
	.sectionflags	@""
	.align	4
.nv.constant0._Z12SumReductionPii:
	.zero		908


//--------------------- SYMBOLS --------------------------

	.type		.nv.reservedSmem.offset0,@object
	.size		.nv.reservedSmem.offset0,0x4
	.type		.nv.reservedSmem.cap,@object
	.size		.nv.reservedSmem.cap,0x4
